	.headerflags	@"EF_CUDA_TEXMODE_UNIFIED EF_CUDA_64BIT_ADDRESS EF_CUDA_ACCELERATORS EF_CUDA_SM90 EF_CUDA_VIRTUAL_SM(EF_CUDA_SM90)"
	.elftype	@"ET_EXEC"


//--------------------- .nv.info                  --------------------------
	.section	.nv.info,"",@"SHT_CUDA_INFO"
	.align	4


	//----- nvinfo : EIATTR_REGCOUNT
	.align		4
        /*0000*/ 	.byte	0x04, 0x2f
        /*0002*/ 	.short	(.L_3 - .L_2)
	.align		4
.L_2:
        /*0004*/ 	.word	index@(triton_poi_fused__native_batch_norm_legit_no_training_relu_threshold_backward_18)
        /*0008*/ 	.word	0x00000022


	//----- nvinfo : EIATTR_MIN_STACK_SIZE
	.align		4
.L_3:
        /*000c*/ 	.byte	0x04, 0x12
        /*000e*/ 	.short	(.L_5 - .L_4)
	.align		4
.L_4:
        /*0010*/ 	.word	index@(triton_poi_fused__native_batch_norm_legit_no_training_relu_threshold_backward_18)
        /*0014*/ 	.word	0x00000000


	//----- nvinfo : EIATTR_FRAME_SIZE
	.align		4
.L_5:
        /*0018*/ 	.byte	0x04, 0x11
        /*001a*/ 	.short	(.L_7 - .L_6)
	.align		4
.L_6:
        /*001c*/ 	.word	index@(triton_poi_fused__native_batch_norm_legit_no_training_relu_threshold_backward_18)
        /*0020*/ 	.word	0x00000000


	//----- nvinfo : EIATTR_MIN_STACK_SIZE
	.align		4
.L_7:
        /*0024*/ 	.byte	0x04, 0x12
        /*0026*/ 	.short	(.L_9 - .L_8)
	.align		4
.L_8:
        /*0028*/ 	.word	index@(triton_poi_fused__native_batch_norm_legit_no_training_relu_threshold_backward_18)
        /*002c*/ 	.word	0x00000000
.L_9:


//--------------------- .nv.info.triton_poi_fused__native_batch_norm_legit_no_training_relu_threshold_backward_18 --------------------------
	.section	.nv.info.triton_poi_fused__native_batch_norm_legit_no_training_relu_threshold_backward_18,"",@"SHT_CUDA_INFO"
	.sectionflags	@""
	.align	4


	//----- nvinfo : EIATTR_CUDA_API_VERSION
	.align		4
        /*0000*/ 	.byte	0x04, 0x37
        /*0002*/ 	.short	(.L_11 - .L_10)
.L_10:
        /*0004*/ 	.word	0x0000007c


	//----- nvinfo : EIATTR_KPARAM_INFO
	.align		4
.L_11:
        /*0008*/ 	.byte	0x04, 0x17
        /*000a*/ 	.short	(.L_13 - .L_12)
.L_12:
        /*000c*/ 	.word	0x00000000
        /*0010*/ 	.short	0x0008
        /*0012*/ 	.short	0x003c
        /*0014*/ 	.byte	0x00, 0xf0, 0x11, 0x00


	//----- nvinfo : EIATTR_KPARAM_INFO
	.align		4
.L_13:
        /*0018*/ 	.byte	0x04, 0x17
        /*001a*/ 	.short	(.L_15 - .L_14)
.L_14:
        /*001c*/ 	.word	0x00000000
        /*0020*/ 	.short	0x0007
        /*0022*/ 	.short	0x0038
        /*0024*/ 	.byte	0x00, 0xf0, 0x11, 0x00


	//----- nvinfo : EIATTR_KPARAM_INFO
	.align		4
.L_15:
        /*0028*/ 	.byte	0x04, 0x17
        /*002a*/ 	.short	(.L_17 - .L_16)
.L_16:
        /*002c*/ 	.word	0x00000000
        /*0030*/ 	.short	0x0006
        /*0032*/ 	.short	0x0030
        /*0034*/ 	.byte	0x00, 0xf4, 0x21, 0x00


	//----- nvinfo : EIATTR_KPARAM_INFO
	.align		4
.L_17:
        /*0038*/ 	.byte	0x04, 0x17
        /*003a*/ 	.short	(.L_19 - .L_18)
.L_18:
        /*003c*/ 	.word	0x00000000
        /*0040*/ 	.short	0x0005
        /*0042*/ 	.short	0x0028
        /*0044*/ 	.byte	0x00, 0xf4, 0x21, 0x00


	//----- nvinfo : EIATTR_KPARAM_INFO
	.align		4
.L_19:
        /*0048*/ 	.byte	0x04, 0x17
        /*004a*/ 	.short	(.L_21 - .L_20)
.L_20:
        /*004c*/ 	.word	0x00000000
        /*0050*/ 	.short	0x0004
        /*0052*/ 	.short	0x0020
        /*0054*/ 	.byte	0x00, 0xf4, 0x21, 0x00


	//----- nvinfo : EIATTR_KPARAM_INFO
	.align		4
.L_21:
        /*0058*/ 	.byte	0x04, 0x17
        /*005a*/ 	.short	(.L_23 - .L_22)
.L_22:
        /*005c*/ 	.word	0x00000000
        /*0060*/ 	.short	0x0003
        /*0062*/ 	.short	0x0018
        /*0064*/ 	.byte	0x00, 0xf4, 0x21, 0x00


	//----- nvinfo : EIATTR_KPARAM_INFO
	.align		4
.L_23:
        /*0068*/ 	.byte	0x04, 0x17
        /*006a*/ 	.short	(.L_25 - .L_24)
.L_24:
        /*006c*/ 	.word	0x00000000
        /*0070*/ 	.short	0x0002
        /*0072*/ 	.short	0x0010
        /*0074*/ 	.byte	0x00, 0xf4, 0x21, 0x00


	//----- nvinfo : EIATTR_KPARAM_INFO
	.align		4
.L_25:
        /*0078*/ 	.byte	0x04, 0x17
        /*007a*/ 	.short	(.L_27 - .L_26)
.L_26:
        /*007c*/ 	.word	0x00000000
        /*0080*/ 	.short	0x0001
        /*0082*/ 	.short	0x0008
        /*0084*/ 	.byte	0x00, 0xf4, 0x21, 0x00


	//----- nvinfo : EIATTR_KPARAM_INFO
	.align		4
.L_27:
        /*0088*/ 	.byte	0x04, 0x17
        /*008a*/ 	.short	(.L_29 - .L_28)
.L_28:
        /*008c*/ 	.word	0x00000000
        /*0090*/ 	.short	0x0000
        /*0092*/ 	.short	0x0000
        /*0094*/ 	.byte	0x00, 0xf4, 0x21, 0x00


	//----- nvinfo : EIATTR_SPARSE_MMA_MASK
	.align		4
.L_29:
        /*0098*/ 	.byte	0x03, 0x50
        /*009a*/ 	.short	0x0000


	//----- nvinfo : EIATTR_MAXREG_COUNT
	.align		4
        /*009c*/ 	.byte	0x03, 0x1b
        /*009e*/ 	.short	0x00ff


	//----- nvinfo : EIATTR_EXIT_INSTR_OFFSETS
	.align		4
        /*00a0*/ 	.byte	0x04, 0x1c
        /*00a2*/ 	.short	(.L_31 - .L_30)


	//   ....[0]....
.L_30:
        /*00a4*/ 	.word	0x00000c40


	//   ....[1]....
        /*00a8*/ 	.word	0x00000c60


	//----- nvinfo : EIATTR_REQNTID
	.align		4
.L_31:
        /*00ac*/ 	.byte	0x04, 0x10
        /*00ae*/ 	.short	(.L_33 - .L_32)
.L_32:
        /*00b0*/ 	.word	0x00000080
        /*00b4*/ 	.word	0x00000001
        /*00b8*/ 	.word	0x00000001


	//----- nvinfo : EIATTR_CBANK_PARAM_SIZE
	.align		4
.L_33:
        /*00bc*/ 	.byte	0x03, 0x19
        /*00be*/ 	.short	0x0040


	//----- nvinfo : EIATTR_PARAM_CBANK
	.align		4
        /*00c0*/ 	.byte	0x04, 0x0a
        /*00c2*/ 	.short	(.L_35 - .L_34)
	.align		4
.L_34:
        /*00c4*/ 	.word	index@(.nv.constant0.triton_poi_fused__native_batch_norm_legit_no_training_relu_threshold_backward_18)
        /*00c8*/ 	.short	0x0210
        /*00ca*/ 	.short	0x0040


	//----- nvinfo : EIATTR_SW_WAR
	.align		4
.L_35:
        /*00cc*/ 	.byte	0x04, 0x36
        /*00ce*/ 	.short	(.L_37 - .L_36)
.L_36:
        /*00d0*/ 	.word	0x00000008
.L_37:


//--------------------- .nv.callgraph             --------------------------
	.section	.nv.callgraph,"",@"SHT_CUDA_CALLGRAPH"
	.align	4
	.sectionentsize	8
	.align		4
        /*0000*/ 	.word	0x00000000
	.align		4
        /*0004*/ 	.word	0xffffffff
	.align		4
        /*0008*/ 	.word	0x00000000
	.align		4
        /*000c*/ 	.word	0xfffffffe
	.align		4
        /*0010*/ 	.word	0x00000000
	.align		4
        /*0014*/ 	.word	0xfffffffd
	.align		4
        /*0018*/ 	.word	0x00000000
	.align		4
        /*001c*/ 	.word	0xfffffffc


//--------------------- .nv.constant4             --------------------------
	.section	.nv.constant4,"a",@progbits
	.align	8
	.align		8
.nv.constant4:
        /*0000*/ 	.dword	_$_str
	.align		8
        /*0008*/ 	.dword	_$_str_$_2


//--------------------- .text.triton_poi_fused__native_batch_norm_legit_no_training_relu_threshold_backward_18 --------------------------
	.section	.text.triton_poi_fused__native_batch_norm_legit_no_training_relu_threshold_backward_18,"ax",@progbits
	.sectionflags	@"SHF_BARRIERS=1"
	.align	128
        .global         triton_poi_fused__native_batch_norm_legit_no_training_relu_threshold_backward_18
        .type           triton_poi_fused__native_batch_norm_legit_no_training_relu_threshold_backward_18,@function
        .size           triton_poi_fused__native_batch_norm_legit_no_training_relu_threshold_backward_18,(.L_x_1 - triton_poi_fused__native_batch_norm_legit_no_training_relu_threshold_backward_18)
        .other          triton_poi_fused__native_batch_norm_legit_no_training_relu_threshold_backward_18,@"STO_CUDA_ENTRY STV_DEFAULT"
triton_poi_fused__native_batch_norm_legit_no_training_relu_threshold_backward_18:
.text.triton_poi_fused__native_batch_norm_legit_no_training_relu_threshold_backward_18:
[----:B------:R-:W0:Y:S01]  /*0000*/  LDC R1, c[0x0][0x28] ;  /* 0x00000a00ff017b82 */ /* 0x000e220000000800 */
[----:B------:R-:W1:Y:S07]  /*0010*/  S2R R22, SR_CTAID.Y ;  /* 0x0000000000167919 */ /* 0x000e6e0000002600 */
[----:B------:R-:W2:Y:S01]  /*0020*/  LDC.64 R4, c[0x0][0x220] ;  /* 0x00008800ff047b82 */ /* 0x000ea20000000a00 */
[----:B------:R-:W-:Y:S01]  /*0030*/  ULDC.64 UR6, c[0x0][0x208] ;  /* 0x0000820000067ab9 */ /* 0x000fe20000000a00 */
[----:B------:R-:W3:Y:S01]  /*0040*/  S2R R2, SR_TID.X ;  /* 0x0000000000027919 */ /* 0x000ee20000002100 */
[----:B------:R-:W4:Y:S05]  /*0050*/  S2R R0, SR_CTAID.X ;  /* 0x0000000000007919 */ /* 0x000f2a0000002500 */
[----:B------:R-:W5:Y:S08]  /*0060*/  LDC.64 R16, c[0x0][0x218] ;  /* 0x00008600ff107b82 */ /* 0x000f700000000a00 */
[----:B------:R-:W5:Y:S01]  /*0070*/  LDC.64 R24, c[0x0][0x210] ;  /* 0x00008400ff187b82 */ /* 0x000f620000000a00 */
[----:B------:R-:W-:-:S02]  /*0080*/  CS2R R10, SRZ ;  /* 0x00000000000a7805 */ /* 0x000fc4000001ff00 */
[----:B------:R-:W-:-:S05]  /*0090*/  CS2R R14, SRZ ;  /* 0x00000000000e7805 */ /* 0x000fca000001ff00 */
[----:B------:R-:W5:Y:S01]  /*00a0*/  LDC.64 R28, c[0x0][0x230] ;  /* 0x00008c00ff1c7b82 */ /* 0x000f620000000a00 */
[----:B-1----:R-:W-:Y:S01]  /*00b0*/  SHF.R.S32.HI R3, RZ, 0x1d, R22 ;  /* 0x0000001dff037819 */ /* 0x002fe20000011416 */
[----:B------:R-:W-:-:S03]  /*00c0*/  IMAD.SHL.U32 R22, R22, 0x4, RZ ;  /* 0x0000000416167824 */ /* 0x000fc600078e00ff */
[----:B------:R-:W-:-:S04]  /*00d0*/  SGXT R3, R3, 0x1 ;  /* 0x000000010303781a */ /* 0x000fc80000000200 */
[----:B------:R-:W-:-:S04]  /*00e0*/  LEA.HI R3, R3, R22, RZ, 0xa ;  /* 0x0000001603037211 */ /* 0x000fc800078f50ff */
[C---:B------:R-:W-:Y:S01]  /*00f0*/  LOP3.LUT R23, R3.reuse, 0xfffffc00, RZ, 0xc0, !PT ;  /* 0xfffffc0003177812 */ /* 0x040fe200078ec0ff */
[----:B------:R-:W-:-:S04]  /*0100*/  IMAD.SHL.U32 R8, R3, 0x100, RZ ;  /* 0x0000010003087824 */ /* 0x000fc800078e00ff */
[----:B------:R-:W-:-:S04]  /*0110*/  IMAD.IADD R23, R22, 0x1, -R23 ;  /* 0x0000000116177824 */ /* 0x000fc800078e0a17 */
[----:B--2---:R-:W-:-:S06]  /*0120*/  IMAD.WIDE R4, R23, 0x4, R4 ;  /* 0x0000000417047825 */ /* 0x004fcc00078e0204 */
[----:B------:R-:W2:Y:S01]  /*0130*/  LDG.E.EL.128 R4, desc[UR6][R4.64] ;  /* 0x0000000604047981 */ /* 0x000ea2000c2e1d00 */
[----:B---3--:R-:W-:Y:S02]  /*0140*/  LOP3.LUT R3, R2, 0x7f, RZ, 0xc0, !PT ;  /* 0x0000007f02037812 */ /* 0x008fe400078ec0ff */
[----:B------:R-:W-:Y:S02]  /*0150*/  LOP3.LUT R8, R8, 0xfffc0000, RZ, 0xc0, !PT ;  /* 0xfffc000008087812 */ /* 0x000fe400078ec0ff */
[----:B----4-:R-:W-:-:S03]  /*0160*/  PRMT R12, R3, 0x6540, R0 ;  /* 0x00006540030c7816 */ /* 0x010fc60000000000 */
[C---:B------:R-:W-:Y:S01]  /*0170*/  IMAD.IADD R21, R23.reuse, 0x1, R8 ;  /* 0x0000000117157824 */ /* 0x040fe200078e0208 */
[C---:B------:R-:W-:Y:S02]  /*0180*/  ISETP.GE.AND P1, PT, R12.reuse, 0x100, PT ;  /* 0x000001000c00780c */ /* 0x040fe40003f26270 */
[----:B------:R-:W-:Y:S01]  /*0190*/  CS2R R8, SRZ ;  /* 0x0000000000087805 */ /* 0x000fe2000001ff00 */
[C---:B------:R-:W-:Y:S01]  /*01a0*/  IMAD R20, R12.reuse, 0x400, R21 ;  /* 0x000004000c147824 */ /* 0x040fe200078e0215 */
[----:B------:R-:W-:Y:S01]  /*01b0*/  LOP3.LUT R12, R12, 0x80, RZ, 0xfc, !PT ;  /* 0x000000800c0c7812 */ /* 0x000fe200078efcff */
[----:B-----5:R-:W-:-:S03]  /*01c0*/  IMAD.WIDE R16, R23, 0x4, R16 ;  /* 0x0000000417107825 */ /* 0x020fc600078e0210 */
[----:B------:R-:W-:Y:S01]  /*01d0*/  ISETP.GE.AND P0, PT, R12, 0x100, PT ;  /* 0x000001000c00780c */ /* 0x000fe20003f06270 */
[----:B0-----:R-:W-:Y:S02]  /*01e0*/  IMAD.WIDE R26, R20, 0x4, R24 ;  /* 0x00000004141a7825 */ /* 0x001fe400078e0218 */
[----:B------:R-:W3:Y:S02]  /*01f0*/  LDG.E.EL.128 R16, desc[UR6][R16.64] ;  /* 0x0000000610107981 */ /* 0x000ee4000c2e1d00 */
[----:B------:R-:W-:Y:S02]  /*0200*/  IMAD R21, R12, 0x400, R21 ;  /* 0x000004000c157824 */ /* 0x000fe400078e0215 */
[----:B------:R0:W3:Y:S01]  /*0210*/  @!P1 LDG.E.EL.128 R8, desc[UR6][R26.64] ;  /* 0x000000061a089981 */ /* 0x0000e2000c2e1d00 */
[----:B------:R-:W-:Y:S01]  /*0220*/  CS2R R12, SRZ ;  /* 0x00000000000c7805 */ /* 0x000fe2000001ff00 */
[----:B------:R-:W-:-:S05]  /*0230*/  IMAD.WIDE R24, R21, 0x4, R24 ;  /* 0x0000000415187825 */ /* 0x000fca00078e0218 */
[----:B------:R1:W4:Y:S01]  /*0240*/  @!P0 LDG.E.EL.128 R12, desc[UR6][R24.64] ;  /* 0x00000006180c8981 */ /* 0x000322000c2e1d00 */
[----:B0-----:R-:W0:Y:S02]  /*0250*/  LDC.64 R26, c[0x0][0x228] ;  /* 0x00008a00ff1a7b82 */ /* 0x001e240000000a00 */
[----:B0-----:R-:W-:-:S04]  /*0260*/  IMAD.WIDE R30, R23, 0x4, R26 ;  /* 0x00000004171e7825 */ /* 0x001fc800078e021a */
[----:B--2---:R-:W-:Y:S01]  /*0270*/  FADD R4, R4, 9.9999997473787516356e-06 ;  /* 0x3727c5ac04047421 */ /* 0x004fe20000000000 */
[----:B------:R-:W-:-:S03]  /*0280*/  FADD R7, R7, 9.9999997473787516356e-06 ;  /* 0x3727c5ac07077421 */ /* 0x000fc60000000000 */
[----:B-1----:R-:W0:Y:S01]  /*0290*/  MUFU.SQRT R25, R4 ;  /* 0x0000000400197308 */ /* 0x002e220000002000 */
[----:B------:R-:W-:-:S07]  /*02a0*/  FADD R5, R5, 9.9999997473787516356e-06 ;  /* 0x3727c5ac05057421 */ /* 0x000fce0000000000 */
[----:B------:R-:W1:Y:S08]  /*02b0*/  MUFU.SQRT R7, R7 ;  /* 0x0000000700077308 */ /* 0x000e700000002000 */
[----:B------:R3:W2:Y:S01]  /*02c0*/  MUFU.SQRT R24, R5 ;  /* 0x0000000500187308 */ /* 0x0006a20000002000 */
[----:B0-----:R-:W-:Y:S01]  /*02d0*/  FSETP.GT.AND P6, PT, R25, 8.50705917302346158658e+37, PT ;  /* 0x7e8000001900780b */ /* 0x001fe20003fc4000 */
[----:B------:R-:W-:Y:S01]  /*02e0*/  IMAD.MOV.U32 R4, RZ, RZ, 0x3e800000 ;  /* 0x3e800000ff047424 */ /* 0x000fe200078e00ff */
[----:B-1----:R-:W-:-:S02]  /*02f0*/  FSETP.GT.AND P4, PT, R7, 8.50705917302346158658e+37, PT ;  /* 0x7e8000000700780b */ /* 0x002fc40003f84000 */
[----:B------:R-:W-:Y:S01]  /*0300*/  FSETP.GEU.AND P3, PT, R7, 1.175494350822287508e-38, PT ;  /* 0x008000000700780b */ /* 0x000fe20003f6e000 */
[----:B---3--:R-:W-:Y:S01]  /*0310*/  FADD R5, -R18, R10 ;  /* 0x0000000a12057221 */ /* 0x008fe20000000100 */
[----:B------:R-:W-:Y:S02]  /*0320*/  FSETP.GEU.AND P5, PT, R25, 1.175494350822287508e-38, PT ;  /* 0x008000001900780b */ /* 0x000fe40003fae000 */
[----:B--2---:R-:W-:-:S05]  /*0330*/  FSETP.GT.AND P2, PT, R24, 8.50705917302346158658e+37, PT ;  /* 0x7e8000001800780b */ /* 0x004fca0003f44000 */
[----:B------:R-:W-:Y:S01]  /*0340*/  @P6 FMUL R25, R25, 0.25 ;  /* 0x3e80000019196820 */ /* 0x000fe20000400000 */
[----:B------:R-:W-:Y:S02]  /*0350*/  FSEL R10, R4, 1, P6 ;  /* 0x3f800000040a7808 */ /* 0x000fe40003000000 */
[C---:B------:R-:W-:Y:S01]  /*0360*/  FSETP.GEU.AND P6, PT, R24.reuse, 1.175494350822287508e-38, PT ;  /* 0x008000001800780b */ /* 0x040fe20003fce000 */
[----:B------:R-:W-:Y:S01]  /*0370*/  @P4 FMUL R7, R7, 0.25 ;  /* 0x3e80000007074820 */ /* 0x000fe20000400000 */
[C---:B------:R-:W-:Y:S01]  /*0380*/  FADD R11, -R19.reuse, R11 ;  /* 0x0000000b130b7221 */ /* 0x040fe20000000100 */
[----:B----4-:R-:W-:Y:S02]  /*0390*/  FADD R15, -R19, R15 ;  /* 0x0000000f130f7221 */ /* 0x010fe40000000100 */
[----:B------:R-:W-:Y:S01]  /*03a0*/  @!P3 FMUL R7, R7, 16777216 ;  /* 0x4b8000000707b820 */ /* 0x000fe20000400000 */
[----:B------:R-:W-:Y:S01]  /*03b0*/  @P2 FMUL R24, R24, 0.25 ;  /* 0x3e80000018182820 */ /* 0x000fe20000400000 */
[----:B------:R-:W-:Y:S01]  /*03c0*/  FADD R19, -R17, R9 ;  /* 0x0000000911137221 */ /* 0x000fe20000000100 */
[----:B------:R-:W-:Y:S01]  /*03d0*/  @!P5 FMUL R25, R25, 16777216 ;  /* 0x4b8000001919d820 */ /* 0x000fe20000400000 */
[----:B------:R0:W1:Y:S04]  /*03e0*/  MUFU.RCP R9, R7 ;  /* 0x0000000700097308 */ /* 0x0000680000001000 */
[----:B------:R-:W-:-:S06]  /*03f0*/  @!P6 FMUL R24, R24, 16777216 ;  /* 0x4b8000001818e820 */ /* 0x000fcc0000400000 */
[----:B------:R-:W2:Y:S01]  /*0400*/  MUFU.RCP R24, R24 ;  /* 0x0000001800187308 */ /* 0x000ea20000001000 */
[C---:B0-----:R-:W-:Y:S01]  /*0410*/  FADD R7, -R16.reuse, R8 ;  /* 0x0000000810077221 */ /* 0x041fe20000000100 */
[----:B------:R-:W-:Y:S01]  /*0420*/  FADD R16, -R16, R12 ;  /* 0x0000000c10107221 */ /* 0x000fe20000000100 */
[----:B------:R-:W-:-:S05]  /*0430*/  FSEL R12, R4, 1, P4 ;  /* 0x3f800000040c7808 */ /* 0x000fca0002000000 */
[----:B------:R-:W0:Y:S01]  /*0440*/  MUFU.RCP R25, R25 ;  /* 0x0000001900197308 */ /* 0x000e220000001000 */
[----:B------:R-:W-:Y:S01]  /*0450*/  @!P3 FMUL R12, R12, 16777216 ;  /* 0x4b8000000c0cb820 */ /* 0x000fe20000400000 */
[----:B------:R-:W-:Y:S01]  /*0460*/  FSEL R8, R4, 1, P2 ;  /* 0x3f80000004087808 */ /* 0x000fe20001000000 */
[----:B------:R-:W-:Y:S01]  /*0470*/  FADD R17, -R17, R13 ;  /* 0x0000000d11117221 */ /* 0x000fe20000000100 */
[----:B------:R-:W-:Y:S01]  /*0480*/  @!P5 FMUL R10, R10, 16777216 ;  /* 0x4b8000000a0ad820 */ /* 0x000fe20000400000 */
[----:B-1----:R-:W-:Y:S01]  /*0490*/  FMUL R9, R9, R12 ;  /* 0x0000000c09097220 */ /* 0x002fe20000400000 */
[----:B------:R-:W-:-:S04]  /*04a0*/  IMAD.WIDE R12, R23, 0x4, R28 ;  /* 0x00000004170c7825 */ /* 0x000fc800078e021c */
[----:B------:R-:W-:Y:S01]  /*04b0*/  @!P6 FMUL R8, R8, 16777216 ;  /* 0x4b8000000808e820 */ /* 0x000fe20000400000 */
[----:B------:R-:W-:Y:S01]  /*04c0*/  FADD R18, -R18, R14 ;  /* 0x0000000e12127221 */ /* 0x000fe20000000100 */
[C---:B------:R-:W-:Y:S02]  /*04d0*/  FMUL R26, R9.reuse, R15 ;  /* 0x0000000f091a7220 */ /* 0x040fe40000400000 */
[----:B--2---:R-:W-:Y:S01]  /*04e0*/  FMUL R23, R24, R8 ;  /* 0x0000000818177220 */ /* 0x004fe20000400000 */
[----:B------:R-:W-:Y:S01]  /*04f0*/  FMUL R24, R9, R11 ;  /* 0x0000000b09187220 */ /* 0x000fe20000400000 */
[----:B------:R-:W2:Y:S01]  /*0500*/  LDG.E.EL.128 R12, desc[UR6][R12.64] ;  /* 0x000000060c0c7981 */ /* 0x000ea2000c2e1d00 */
[----:B0-----:R-:W-:-:S03]  /*0510*/  FMUL R25, R25, R10 ;  /* 0x0000000a19197220 */ /* 0x001fc60000400000 */
[----:B------:R-:W2:Y:S01]  /*0520*/  LDG.E.EL.128 R8, desc[UR6][R30.64] ;  /* 0x000000061e087981 */ /* 0x000ea2000c2e1d00 */
[----:B------:R-:W-:-:S04]  /*0530*/  FADD R27, R6, 9.9999997473787516356e-06 ;  /* 0x3727c5ac061b7421 */ /* 0x000fc80000000000 */
[----:B------:R-:W0:Y:S01]  /*0540*/  MUFU.SQRT R28, R27 ;  /* 0x0000001b001c7308 */ /* 0x000e220000002000 */
[----:B------:R-:W1:Y:S01]  /*0550*/  S2UR UR5, SR_CgaCtaId ;  /* 0x00000000000579c3 */ /* 0x000e620000008800 */
[C---:B0-----:R-:W-:Y:S02]  /*0560*/  FSETP.GT.AND P2, PT, R28.reuse, 8.50705917302346158658e+37, PT ;  /* 0x7e8000001c00780b */ /* 0x041fe40003f44000 */
[----:B------:R-:W-:Y:S02]  /*0570*/  FSETP.GEU.AND P3, PT, R28, 1.175494350822287508e-38, PT ;  /* 0x008000001c00780b */ /* 0x000fe40003f6e000 */
[----:B------:R-:W-:Y:S01]  /*0580*/  FSEL R29, R4, 1, P2 ;  /* 0x3f800000041d7808 */ /* 0x000fe20001000000 */
[----:B------:R-:W-:-:S08]  /*0590*/  IMAD.SHL.U32 R4, R2, 0x4, RZ ;  /* 0x0000000402047824 */ /* 0x000fd000078e00ff */
[----:B------:R-:W-:-:S04]  /*05a0*/  @P2 FMUL R28, R28, 0.25 ;  /* 0x3e8000001c1c2820 */ /* 0x000fc80000400000 */
[----:B------:R-:W-:-:S04]  /*05b0*/  @!P3 FMUL R28, R28, 16777216 ;  /* 0x4b8000001c1cb820 */ /* 0x000fc80000400000 */
[----:B------:R-:W0:Y:S01]  /*05c0*/  MUFU.RCP R6, R28 ;  /* 0x0000001c00067308 */ /* 0x000e220000001000 */
[C---:B------:R-:W-:Y:S01]  /*05d0*/  FMUL R7, R25.reuse, R7 ;  /* 0x0000000719077220 */ /* 0x040fe20000400000 */
[----:B------:R-:W-:Y:S01]  /*05e0*/  FMUL R25, R25, R16 ;  /* 0x0000001019197220 */ /* 0x000fe20000400000 */
[----:B------:R-:W-:Y:S01]  /*05f0*/  UMOV UR4, 0x400 ;  /* 0x0000040000047882 */ /* 0x000fe20000000000 */
[----:B------:R-:W-:Y:S01]  /*0600*/  @!P3 FMUL R29, R29, 16777216 ;  /* 0x4b8000001d1db820 */ /* 0x000fe20000400000 */
[----:B-1----:R-:W-:-:S03]  /*0610*/  UPRMT UR4, UR5, 0x654, UR4 ;  /* 0x0000065405047896 */ /* 0x002fc60008000004 */
[----:B0-----:R-:W-:-:S04]  /*0620*/  FMUL R6, R6, R29 ;  /* 0x0000001d06067220 */ /* 0x001fc80000400000 */
[----:B------:R-:W-:Y:S01]  /*0630*/  FMUL R5, R6, R5 ;  /* 0x0000000506057220 */ /* 0x000fe20000400000 */
[C-C-:B--2---:R-:W-:Y:S01]  /*0640*/  FFMA R24, R11.reuse, R24, R15.reuse ;  /* 0x000000180b187223 */ /* 0x144fe2000000000f */
[----:B------:R-:W-:Y:S01]  /*0650*/  FFMA R26, R11, R26, R15 ;  /* 0x0000001a0b1a7223 */ /* 0x000fe2000000000f */
[----:B------:R-:W-:-:S04]  /*0660*/  LOP3.LUT R15, R4, 0x1fc, RZ, 0xc0, !PT ;  /* 0x000001fc040f7812 */ /* 0x000fc800078ec0ff */
[----:B------:R-:W-:-:S04]  /*0670*/  LOP3.LUT R11, R15, 0x200, RZ, 0xfc, !PT ;  /* 0x000002000f0b7812 */ /* 0x000fc800078efcff */
[----:B------:R-:W-:Y:S02]  /*0680*/  SHF.R.U32.HI R16, RZ, 0x6, R11 ;  /* 0x00000006ff107819 */ /* 0x000fe4000001160b */
[----:B------:R-:W-:-:S04]  /*0690*/  SHF.R.U32.HI R11, RZ, 0x4, R2 ;  /* 0x00000004ff0b7819 */ /* 0x000fc80000011602 */
[----:B------:R-:W-:Y:S02]  /*06a0*/  LOP3.LUT R11, R11, 0x4, RZ, 0xc0, !PT ;  /* 0x000000040b0b7812 */ /* 0x000fe400078ec0ff */
[----:B------:R-:W-:-:S03]  /*06b0*/  LOP3.LUT R27, R16, 0xc, RZ, 0xc0, !PT ;  /* 0x0000000c101b7812 */ /* 0x000fc600078ec0ff */
[----:B------:R-:W-:Y:S02]  /*06c0*/  VIADD R16, R11, UR4 ;  /* 0x000000040b107c36 */ /* 0x000fe40008000000 */
[----:B------:R-:W-:Y:S01]  /*06d0*/  FMUL R11, R6, R18 ;  /* 0x00000012060b7220 */ /* 0x000fe20000400000 */
[C---:B------:R-:W-:Y:S01]  /*06e0*/  FMUL R6, R23.reuse, R19 ;  /* 0x0000001317067220 */ /* 0x040fe20000400000 */
[----:B------:R-:W-:Y:S01]  /*06f0*/  FFMA R5, R10, R5, R14 ;  /* 0x000000050a057223 */ /* 0x000fe2000000000e */
[----:B------:R-:W-:Y:S01]  /*0700*/  FFMA R7, R8, R7, R12 ;  /* 0x0000000708077223 */ /* 0x000fe2000000000c */
[----:B------:R-:W-:Y:S01]  /*0710*/  FMUL R18, R23, R17 ;  /* 0x0000001117127220 */ /* 0x000fe20000400000 */
[C-C-:B------:R-:W-:Y:S01]  /*0720*/  FFMA R6, R9.reuse, R6, R13.reuse ;  /* 0x0000000609067223 */ /* 0x140fe2000000000d */
[----:B------:R-:W-:Y:S01]  /*0730*/  FFMA R10, R10, R11, R14 ;  /* 0x0000000b0a0a7223 */ /* 0x000fe2000000000e */
[----:B------:R-:W-:Y:S01]  /*0740*/  FFMA R25, R8, R25, R12 ;  /* 0x0000001908197223 */ /* 0x000fe2000000000c */
[----:B------:R-:W-:Y:S01]  /*0750*/  FFMA R18, R9, R18, R13 ;  /* 0x0000001209127223 */ /* 0x000fe2000000000d */
[----:B------:R-:W-:-:S02]  /*0760*/  FSETP.GEU.AND P3, PT, R7, RZ, PT ;  /* 0x000000ff0700720b */ /* 0x000fc40003f6e000 */
[C---:B------:R-:W-:Y:S02]  /*0770*/  FSETP.GEU.AND P6, PT, R6.reuse, RZ, PT ;  /* 0x000000ff0600720b */ /* 0x040fe40003fce000 */
[----:B------:R-:W-:Y:S02]  /*0780*/  FSETP.GEU.AND P5, PT, R5, RZ, PT ;  /* 0x000000ff0500720b */ /* 0x000fe40003fae000 */
[----:B------:R-:W-:Y:S02]  /*0790*/  SHF.R.U32.HI R23, RZ, 0x6, R2 ;  /* 0x00000006ff177819 */ /* 0x000fe40000011602 */
[----:B------:R-:W-:Y:S02]  /*07a0*/  LEA R11, R3, UR4, 0x2 ;  /* 0x00000004030b7c11 */ /* 0x000fe4000f8e10ff */
[----:B------:R-:W-:Y:S02]  /*07b0*/  FSEL R2, R7, RZ, P3 ;  /* 0x000000ff07027208 */ /* 0x000fe40001800000 */
[----:B------:R-:W-:-:S02]  /*07c0*/  FSEL R3, R6, RZ, P6 ;  /* 0x000000ff06037208 */ /* 0x000fc40003000000 */
[----:B------:R-:W-:Y:S02]  /*07d0*/  FSEL R14, R5, RZ, P5 ;  /* 0x000000ff050e7208 */ /* 0x000fe40002800000 */
[----:B------:R-:W-:Y:S02]  /*07e0*/  FSETP.GEU.AND P2, PT, R24, RZ, PT ;  /* 0x000000ff1800720b */ /* 0x000fe40003f4e000 */
[----:B------:R-:W-:Y:S02]  /*07f0*/  FSETP.GEU.AND P4, PT, R25, RZ, PT ;  /* 0x000000ff1900720b */ /* 0x000fe40003f8e000 */
[----:B------:R-:W-:Y:S02]  /*0800*/  FSETP.GEU.AND P3, PT, R18, RZ, PT ;  /* 0x000000ff1200720b */ /* 0x000fe40003f6e000 */
[----:B------:R-:W-:Y:S02]  /*0810*/  FSETP.GEU.AND P6, PT, R10, RZ, PT ;  /* 0x000000ff0a00720b */ /* 0x000fe40003fce000 */
[----:B------:R-:W-:-:S02]  /*0820*/  FSETP.GEU.AND P5, PT, R26, RZ, PT ;  /* 0x000000ff1a00720b */ /* 0x000fc40003fae000 */
[----:B------:R-:W-:Y:S02]  /*0830*/  FSEL R24, R24, RZ, P2 ;  /* 0x000000ff18187208 */ /* 0x000fe40001000000 */
[----:B------:R-:W-:Y:S02]  /*0840*/  FSEL R17, R25, RZ, P4 ;  /* 0x000000ff19117208 */ /* 0x000fe40002000000 */
[----:B------:R-:W-:Y:S02]  /*0850*/  FSEL R18, R18, RZ, P3 ;  /* 0x000000ff12127208 */ /* 0x000fe40001800000 */
[----:B------:R-:W-:Y:S02]  /*0860*/  FSEL R19, R10, RZ, P6 ;  /* 0x000000ff0a137208 */ /* 0x000fe40003000000 */
[----:B------:R-:W-:Y:S01]  /*0870*/  FSEL R26, R26, RZ, P5 ;  /* 0x000000ff1a1a7208 */ /* 0x000fe20002800000 */
[----:B------:R-:W-:Y:S04]  /*0880*/  STS [R11], R2 ;  /* 0x000000020b007388 */ /* 0x000fe80000000800 */
[----:B------:R-:W-:Y:S04]  /*0890*/  STS [R11+0x404], R3 ;  /* 0x000404030b007388 */ /* 0x000fe80000000800 */
[----:B------:R-:W-:Y:S04]  /*08a0*/  STS [R11+0x808], R14 ;  /* 0x0008080e0b007388 */ /* 0x000fe80000000800 */
[----:B------:R-:W-:Y:S04]  /*08b0*/  STS [R11+0xc0c], R24 ;  /* 0x000c0c180b007388 */ /* 0x000fe80000000800 */
[----:B------:R-:W-:Y:S04]  /*08c0*/  STS [R11+0x200], R17 ;  /* 0x000200110b007388 */ /* 0x000fe80000000800 */
[----:B------:R-:W-:Y:S04]  /*08d0*/  STS [R11+0x604], R18 ;  /* 0x000604120b007388 */ /* 0x000fe80000000800 */
[----:B------:R-:W-:Y:S04]  /*08e0*/  STS [R11+0xa08], R19 ;  /* 0x000a08130b007388 */ /* 0x000fe80000000800 */
[----:B------:R-:W-:Y:S01]  /*08f0*/  STS [R11+0xe0c], R26 ;  /* 0x000e0c1a0b007388 */ /* 0x000fe20000000800 */
[----:B------:R-:W-:-:S02]  /*0900*/  VIADD R28, R27, UR4 ;  /* 0x000000041b1c7c36 */ /* 0x000fc40008000000 */
[C---:B------:R-:W-:Y:S01]  /*0910*/  IMAD R16, R15.reuse, 0x4, R16 ;  /* 0x000000040f107824 */ /* 0x040fe200078e0210 */
[----:B------:R-:W-:Y:S01]  /*0920*/  BAR.SYNC.DEFER_BLOCKING 0x0 ;  /* 0x0000000000007b1d */ /* 0x000fe20000010000 */
[----:B------:R-:W-:Y:S01]  /*0930*/  IMAD R15, R15, 0x4, R28 ;  /* 0x000000040f0f7824 */ /* 0x000fe200078e021c */
[----:B------:R-:W-:Y:S02]  /*0940*/  LOP3.LUT R13, R4, 0xfc, RZ, 0xc0, !PT ;  /* 0x000000fc040d7812 */ /* 0x000fe400078ec0ff */
[----:B------:R-:W-:Y:S02]  /*0950*/  SGXT.U32 R23, R23, 0x1 ;  /* 0x000000011717781a */ /* 0x000fe40000000000 */
[----:B------:R-:W-:Y:S01]  /*0960*/  PRMT R13, R13, 0x6540, R0 ;  /* 0x000065400d0d7816 */ /* 0x000fe20000000000 */
[----:B------:R-:W-:Y:S01]  /*0970*/  ULDC.64 UR4, c[0x0][0x240] ;  /* 0x0000900000047ab9 */ /* 0x000fe20000000a00 */
[----:B------:R-:W-:Y:S02]  /*0980*/  LOP3.LUT R22, R22, R23, RZ, 0xfc, !PT ;  /* 0x0000001716167212 */ /* 0x000fe400078efcff */
[----:B------:R-:W-:-:S03]  /*0990*/  ISETP.GE.AND P2, PT, R13, 0x100, PT ;  /* 0x000001000d00780c */ /* 0x000fc60003f46270 */
[----:B------:R-:W-:Y:S02]  /*09a0*/  IMAD R23, R22, 0x100, R13 ;  /* 0x0000010016177824 */ /* 0x000fe400078e020d */
[----:B------:R-:W0:Y:S01]  /*09b0*/  LDC.64 R12, c[0x0][0x238] ;  /* 0x00008e00ff0c7b82 */ /* 0x000e220000000a00 */
[----:B------:R-:W-:Y:S04]  /*09c0*/  LDS R4, [R16] ;  /* 0x0000000010047984 */ /* 0x000fe80000000800 */
[----:B------:R-:W-:Y:S04]  /*09d0*/  LDS R5, [R16+0x4] ;  /* 0x0000040010057984 */ /* 0x000fe80000000800 */
[----:B------:R-:W-:Y:S04]  /*09e0*/  LDS R6, [R16+0x8] ;  /* 0x0000080010067984 */ /* 0x000fe80000000800 */
[----:B------:R-:W1:Y:S04]  /*09f0*/  LDS R7, [R16+0xc] ;  /* 0x00000c0010077984 */ /* 0x000e680000000800 */
[----:B------:R-:W-:Y:S04]  /*0a00*/  LDS R8, [R15+0x800] ;  /* 0x000800000f087984 */ /* 0x000fe80000000800 */
[----:B------:R-:W-:Y:S04]  /*0a10*/  LDS R9, [R15+0x804] ;  /* 0x000804000f097984 */ /* 0x000fe80000000800 */
[----:B------:R-:W-:Y:S04]  /*0a20*/  LDS R10, [R15+0x808] ;  /* 0x000808000f0a7984 */ /* 0x000fe80000000800 */
[----:B------:R2:W3:Y:S01]  /*0a30*/  LDS R11, [R15+0x80c] ;  /* 0x00080c000f0b7984 */ /* 0x0004e20000000800 */
[----:B------:R-:W-:-:S02]  /*0a40*/  FSETP.GTU.AND P5, PT, R24, RZ, PT ;  /* 0x000000ff1800720b */ /* 0x000fc40003fac000 */
[----:B------:R-:W-:Y:S02]  /*0a50*/  FSETP.GTU.AND P3, PT, R2, RZ, PT ;  /* 0x000000ff0200720b */ /* 0x000fe40003f6c000 */
[----:B------:R-:W-:Y:S02]  /*0a60*/  FSETP.GTU.AND P6, PT, R14, RZ, PT ;  /* 0x000000ff0e00720b */ /* 0x000fe40003fcc000 */
[----:B------:R-:W-:Y:S02]  /*0a70*/  FSETP.GTU.AND P4, PT, R3, RZ, PT ;  /* 0x000000ff0300720b */ /* 0x000fe40003f8c000 */
[----:B------:R-:W-:Y:S02]  /*0a80*/  SEL R0, RZ, 0x1, P5 ;  /* 0x00000001ff007807 */ /* 0x000fe40002800000 */
[----:B--2---:R-:W-:Y:S02]  /*0a90*/  SEL R15, RZ, 0x1, P3 ;  /* 0x00000001ff0f7807 */ /* 0x004fe40001800000 */
[----:B------:R-:W-:-:S02]  /*0aa0*/  FSETP.GTU.AND P5, PT, R18, RZ, PT ;  /* 0x000000ff1200720b */ /* 0x000fc40003fac000 */
[----:B------:R-:W-:Y:S02]  /*0ab0*/  SEL R3, RZ, 0x1, P6 ;  /* 0x00000001ff037807 */ /* 0x000fe40003000000 */
[----:B------:R-:W-:Y:S02]  /*0ac0*/  SEL R2, RZ, 0x1, P4 ;  /* 0x00000001ff027807 */ /* 0x000fe40002000000 */
[----:B------:R-:W-:Y:S02]  /*0ad0*/  FSETP.GTU.AND P3, PT, R17, RZ, PT ;  /* 0x000000ff1100720b */ /* 0x000fe40003f6c000 */
[----:B------:R-:W-:Y:S02]  /*0ae0*/  FSETP.GTU.AND P6, PT, R26, RZ, PT ;  /* 0x000000ff1a00720b */ /* 0x000fe40003fcc000 */
[----:B------:R-:W-:Y:S02]  /*0af0*/  FSETP.GTU.AND P4, PT, R19, RZ, PT ;  /* 0x000000ff1300720b */ /* 0x000fe40003f8c000 */
[----:B------:R-:W-:-:S02]  /*0b00*/  SEL R16, RZ, 0x1, P5 ;  /* 0x00000001ff107807 */ /* 0x000fc40002800000 */
[----:B------:R-:W-:Y:S02]  /*0b10*/  SEL R19, RZ, 0x1, P3 ;  /* 0x00000001ff137807 */ /* 0x000fe40001800000 */
[----:B------:R-:W-:Y:S02]  /*0b20*/  SEL R14, RZ, 0x1, P6 ;  /* 0x00000001ff0e7807 */ /* 0x000fe40003000000 */
[----:B------:R-:W-:Y:S02]  /*0b30*/  SEL R17, RZ, 0x1, P4 ;  /* 0x00000001ff117807 */ /* 0x000fe40002000000 */
[----:B------:R-:W-:Y:S02]  /*0b40*/  PRMT R0, R3, 0x3340, R0 ;  /* 0x0000334003007816 */ /* 0x000fe40000000000 */
[----:B------:R-:W-:Y:S01]  /*0b50*/  PRMT R15, R15, 0x3340, R2 ;  /* 0x000033400f0f7816 */ /* 0x000fe20000000002 */
[----:B------:R-:W-:Y:S01]  /*0b60*/  VIADD R3, R23, 0x200 ;  /* 0x0000020017037836 */ /* 0x000fe20000000000 */
[----:B------:R-:W-:-:S02]  /*0b70*/  PRMT R18, R19, 0x3340, R16 ;  /* 0x0000334013127816 */ /* 0x000fc40000000010 */
[----:B------:R-:W-:Y:S02]  /*0b80*/  IADD3 R2, P3, R20, UR4, RZ ;  /* 0x0000000414027c10 */ /* 0x000fe4000ff7e0ff */
[----:B------:R-:W-:Y:S02]  /*0b90*/  PRMT R17, R17, 0x3340, R14 ;  /* 0x0000334011117816 */ /* 0x000fe4000000000e */
[----:B------:R-:W-:Y:S01]  /*0ba0*/  PRMT R19, R15, 0x5410, R0 ;  /* 0x000054100f137816 */ /* 0x000fe20000000000 */
[----:B0-----:R-:W-:Y:S01]  /*0bb0*/  IMAD.WIDE R14, R23, 0x4, R12 ;  /* 0x00000004170e7825 */ /* 0x001fe200078e020c */
[----:B------:R-:W-:-:S03]  /*0bc0*/  IADD3 R16, P4, R21, UR4, RZ ;  /* 0x0000000415107c10 */ /* 0x000fc6000ff9e0ff */
[----:B------:R-:W-:Y:S01]  /*0bd0*/  IMAD.WIDE R12, R3, 0x4, R12 ;  /* 0x00000004030c7825 */ /* 0x000fe200078e020c */
[----:B------:R-:W-:Y:S01]  /*0be0*/  LEA.HI.X.SX32 R3, R20, UR5, 0x1, P3 ;  /* 0x0000000514037c11 */ /* 0x000fe200098f0eff */
[----:B-1----:R0:W-:Y:S01]  /*0bf0*/  @!P2 STG.E.128 desc[UR6][R14.64], R4 ;  /* 0x000000040e00a986 */ /* 0x0021e2000c101d06 */
[----:B------:R-:W-:Y:S02]  /*0c00*/  PRMT R23, R18, 0x5410, R17 ;  /* 0x0000541012177816 */ /* 0x000fe40000000011 */
[----:B------:R-:W-:Y:S01]  /*0c10*/  LEA.HI.X.SX32 R17, R21, UR5, 0x1, P4 ;  /* 0x0000000515117c11 */ /* 0x000fe2000a0f0eff */
[----:B---3--:R0:W-:Y:S04]  /*0c20*/  @!P2 STG.E.128 desc[UR6][R12.64], R8 ;  /* 0x000000080c00a986 */ /* 0x0081e8000c101d06 */
[----:B------:R0:W-:Y:S02]  /*0c30*/  @!P1 STG.E desc[UR6][R2.64], R19 ;  /* 0x0000001302009986 */ /* 0x0001e4000c101906 */
[----:B0-----:R-:W-:Y:S05]  /*0c40*/  @P0 EXIT ;  /* 0x000000000000094d */ /* 0x001fea0003800000 */
[----:B------:R-:W-:Y:S01]  /*0c50*/  STG.E desc[UR6][R16.64], R23 ;  /* 0x0000001710007986 */ /* 0x000fe2000c101906 */
[----:B------:R-:W-:Y:S05]  /*0c60*/  EXIT ;  /* 0x000000000000794d */ /* 0x000fea0003800000 */
.L_x_0:
[----:B------:R-:W-:-:S00]  /*0c70*/  BRA `(.L_x_0) ;  /* 0xfffffffc00fc7947 */ /* 0x000fc0000383ffff */
[----:B------:R-:W-:-:S00]  /*0c80*/  NOP ;  /* 0x0000000000007918 */ /* 0x000fc00000000000 */
[----:B------:R-:W-:-:S00]  /*0c90*/  NOP ;  /* 0x0000000000007918 */ /* 0x000fc00000000000 */
[----:B------:R-:W-:-:S00]  /*0ca0*/  NOP ;  /* 0x0000000000007918 */ /* 0x000fc00000000000 */
[----:B------:R-:W-:-:S00]  /*0cb0*/  NOP ;  /* 0x0000000000007918 */ /* 0x000fc00000000000 */
[----:B------:R-:W-:-:S00]  /*0cc0*/  NOP ;  /* 0x0000000000007918 */ /* 0x000fc00000000000 */
[----:B------:R-:W-:-:S00]  /*0cd0*/  NOP ;  /* 0x0000000000007918 */ /* 0x000fc00000000000 */
[----:B------:R-:W-:-:S00]  /*0ce0*/  NOP ;  /* 0x0000000000007918 */ /* 0x000fc00000000000 */
[----:B------:R-:W-:-:S00]  /*0cf0*/  NOP ;  /* 0x0000000000007918 */ /* 0x000fc00000000000 */
.L_x_1:


//--------------------- .nv.global.init           --------------------------
	.section	.nv.global.init,"aw",@progbits
.nv.global.init:
	.type		_$_str,@object
	.size		_$_str,(_$_str_$_2 - _$_str)
_$_str:
        /*0000*/ 	.byte	0x5f, 0x5f, 0x43, 0x55, 0x44, 0x41, 0x5f, 0x46, 0x54, 0x5a, 0x00
	.type		_$_str_$_2,@object
	.size		_$_str_$_2,(.L_1 - _$_str_$_2)
_$_str_$_2:
        /*000b*/ 	.byte	0x5f, 0x5f, 0x43, 0x55, 0x44, 0x41, 0x5f, 0x50, 0x52, 0x45, 0x43, 0x5f, 0x53, 0x51, 0x52, 0x54
        /*001b*/ 	.byte	0x00
.L_1:


//--------------------- .nv.shared.triton_poi_fused__native_batch_norm_legit_no_training_relu_threshold_backward_18 --------------------------
	.section	.nv.shared.triton_poi_fused__native_batch_norm_legit_no_training_relu_threshold_backward_18,"aw",@nobits
	.sectionflags	@""
	.align	16
	.zero		1024


//--------------------- .nv.constant0.triton_poi_fused__native_batch_norm_legit_no_training_relu_threshold_backward_18 --------------------------
	.section	.nv.constant0.triton_poi_fused__native_batch_norm_legit_no_training_relu_threshold_backward_18,"a",@progbits
	.sectionflags	@""
	.align	4
.nv.constant0.triton_poi_fused__native_batch_norm_legit_no_training_relu_threshold_backward_18:
	.zero		592
